//
// Generated by NVIDIA NVVM Compiler
//
// Compiler Build ID: CL-36424714
// Cuda compilation tools, release 13.0, V13.0.88
// Based on NVVM 20.0.0
//

.version 9.0
.target sm_100
.address_size 64

	// .globl	default_function_kernel

.visible .entry default_function_kernel(
	.param .u64 .ptr .align 1 default_function_kernel_param_0,
	.param .u64 .ptr .align 1 default_function_kernel_param_1
)
.maxntid 32
{
	.reg .pred 	%p<2>;
	.reg .b32 	%r<8>;
	.reg .b32 	%f<4>;
	.reg .b64 	%rd<8>;

	ld.param.u64 	%rd1, [default_function_kernel_param_0];
	ld.param.u64 	%rd2, [default_function_kernel_param_1];
	mov.u32 	%r1, %ctaid.x;
	shl.b32 	%r3, %r1, 1;
	mov.u32 	%r2, %tid.x;
	shr.u32 	%r4, %r2, 4;
	or.b32  	%r5, %r3, %r4;
	setp.gt.u32 	%p1, %r5, 1614;
	@%p1 bra 	$L__BB0_2;
	cvta.to.global.u64 	%rd3, %rd2;
	cvta.to.global.u64 	%rd4, %rd1;
	shl.b32 	%r6, %r1, 5;
	or.b32  	%r7, %r6, %r2;
	mul.wide.u32 	%rd5, %r7, 4;
	add.s64 	%rd6, %rd3, %rd5;
	ld.global.nc.f32 	%f1, [%rd6];
	lg2.approx.f32 	%f2, %f1;
	mul.f32 	%f3, %f2, 0f3F317218;
	add.s64 	%rd7, %rd4, %rd5;
	st.global.f32 	[%rd7], %f3;
$L__BB0_2:
	ret;

}


// ===== COMPILED SASS (sm_100) =====

	.target	sm_100

	.elftype	@"ET_EXEC"


//--------------------- .note.nv.tkinfo           --------------------------
	.section	.note.nv.tkinfo,"",@"SHT_NOTE"
	.sectionflags	@"SHF_NOTE_NV_TKINFO"
	.tkinfo
        /*0018*/ 	.word	0x00000002
        /*0030*/ 	.string	""
        /*0030*/ 	.string	"ptxas"
        /*0030*/ 	.string	"Cuda compilation tools, release 13.0, V13.0.88"
        /*0030*/ 	.string	"Build cuda_13.0.r13.0/compiler.36424714_0"
        /*0030*/ 	.string	"-arch sm_100 -m 64 "



//--------------------- .note.nv.cuinfo           --------------------------
	.section	.note.nv.cuinfo,"",@"SHT_NOTE"
	.sectionflags	@"SHF_NOTE_NV_CUINFO"
        /*0018*/ 	.short	0x0002
        /*001a*/ 	.short	0x0064
        /*001c*/ 	.short	0x0082
	.zero		2


//--------------------- .nv.info                  --------------------------
	.section	.nv.info,"",@"SHT_CUDA_INFO"
	.align	4


	//----- nvinfo : EIATTR_REGCOUNT
	.align		4
        /*0000*/ 	.byte	0x04, 0x2f
        /*0002*/ 	.short	(.L_1 - .L_0)
	.align		4
.L_0:
        /*0004*/ 	.word	index@(default_function_kernel)
        /*0008*/ 	.word	0x0000000a


	//----- nvinfo : EIATTR_FRAME_SIZE
	.align		4
.L_1:
        /*000c*/ 	.byte	0x04, 0x11
        /*000e*/ 	.short	(.L_3 - .L_2)
	.align		4
.L_2:
        /*0010*/ 	.word	index@(default_function_kernel)
        /*0014*/ 	.word	0x00000000


	//----- nvinfo : EIATTR_MIN_STACK_SIZE
	.align		4
.L_3:
        /*0018*/ 	.byte	0x04, 0x12
        /*001a*/ 	.short	(.L_5 - .L_4)
	.align		4
.L_4:
        /*001c*/ 	.word	index@(default_function_kernel)
        /*0020*/ 	.word	0x00000000
.L_5:


//--------------------- .nv.compat                --------------------------
	.section	.nv.compat,"",@"SHT_CUDA_COMPAT_INFO"
	.align	4
        /*0000*/ 	.byte	0x02, 0x09, 0x00, 0x00, 0x02, 0x02, 0x01, 0x00, 0x02, 0x05, 0x05, 0x00, 0x03, 0x07, 0x01, 0x01
        /*0010*/ 	.byte	0x02, 0x03, 0x00, 0x00, 0x02, 0x06, 0x01, 0x00, 0x04, 0x0b, 0x08, 0x00, 0x01, 0x00, 0x00, 0x00
        /*0020*/ 	.byte	0x00, 0x00, 0x00, 0x00


//--------------------- .nv.info.default_function_kernel --------------------------
	.section	.nv.info.default_function_kernel,"",@"SHT_CUDA_INFO"
	.sectionflags	@""
	.align	4


	//----- nvinfo : EIATTR_CUDA_API_VERSION
	.align		4
        /*0000*/ 	.byte	0x04, 0x37
        /*0002*/ 	.short	(.L_7 - .L_6)
.L_6:
        /*0004*/ 	.word	0x00000082


	//----- nvinfo : EIATTR_KPARAM_INFO
	.align		4
.L_7:
        /*0008*/ 	.byte	0x04, 0x17
        /*000a*/ 	.short	(.L_9 - .L_8)
.L_8:
        /*000c*/ 	.word	0x00000000
        /*0010*/ 	.short	0x0001
        /*0012*/ 	.short	0x0008
        /*0014*/ 	.byte	0x00, 0xf5, 0x21, 0x00


	//----- nvinfo : EIATTR_KPARAM_INFO
	.align		4
.L_9:
        /*0018*/ 	.byte	0x04, 0x17
        /*001a*/ 	.short	(.L_11 - .L_10)
.L_10:
        /*001c*/ 	.word	0x00000000
        /*0020*/ 	.short	0x0000
        /*0022*/ 	.short	0x0000
        /*0024*/ 	.byte	0x00, 0xf5, 0x21, 0x00


	//----- nvinfo : EIATTR_SPARSE_MMA_MASK
	.align		4
.L_11:
        /*0028*/ 	.byte	0x03, 0x50
        /*002a*/ 	.short	0x0000


	//----- nvinfo : EIATTR_MAXREG_COUNT
	.align		4
        /*002c*/ 	.byte	0x03, 0x1b
        /*002e*/ 	.short	0x00ff


	//----- nvinfo : EIATTR_MERCURY_ISA_VERSION
	.align		4
        /*0030*/ 	.byte	0x03, 0x5f
        /*0032*/ 	.short	0x0101


	//----- nvinfo : EIATTR_VRC_CTA_INIT_COUNT
	.align		4
        /*0034*/ 	.byte	0x02, 0x4a
	.zero		1
	.zero		1


	//----- nvinfo : EIATTR_EXIT_INSTR_OFFSETS
	.align		4
        /*0038*/ 	.byte	0x04, 0x1c
        /*003a*/ 	.short	(.L_13 - .L_12)


	//   ....[0]....
.L_12:
        /*003c*/ 	.word	0x00000070


	//   ....[1]....
        /*0040*/ 	.word	0x00000160


	//----- nvinfo : EIATTR_MAX_THREADS
	.align		4
.L_13:
        /*0044*/ 	.byte	0x04, 0x05
        /*0046*/ 	.short	(.L_15 - .L_14)
.L_14:
        /*0048*/ 	.word	0x00000020
        /*004c*/ 	.word	0x00000001
        /*0050*/ 	.word	0x00000001


	//----- nvinfo : EIATTR_CBANK_PARAM_SIZE
	.align		4
.L_15:
        /*0054*/ 	.byte	0x03, 0x19
        /*0056*/ 	.short	0x0010


	//----- nvinfo : EIATTR_PARAM_CBANK
	.align		4
        /*0058*/ 	.byte	0x04, 0x0a
        /*005a*/ 	.short	(.L_17 - .L_16)
	.align		4
.L_16:
        /*005c*/ 	.word	index@(.nv.constant0.default_function_kernel)
        /*0060*/ 	.short	0x0380
        /*0062*/ 	.short	0x0010


	//----- nvinfo : EIATTR_SW_WAR
	.align		4
.L_17:
        /*0064*/ 	.byte	0x04, 0x36
        /*0066*/ 	.short	(.L_19 - .L_18)
.L_18:
        /*0068*/ 	.word	0x00000008
.L_19:


//--------------------- .nv.callgraph             --------------------------
	.section	.nv.callgraph,"",@"SHT_CUDA_CALLGRAPH"
	.align	4
	.sectionentsize	8
	.align		4
        /*0000*/ 	.word	0x00000000
	.align		4
        /*0004*/ 	.word	0xffffffff
	.align		4
        /*0008*/ 	.word	0x00000000
	.align		4
        /*000c*/ 	.word	0xfffffffe
	.align		4
        /*0010*/ 	.word	0x00000000
	.align		4
        /*0014*/ 	.word	0xfffffffd
	.align		4
        /*0018*/ 	.word	0x00000000
	.align		4
        /*001c*/ 	.word	0xfffffffc


//--------------------- .text.default_function_kernel --------------------------
	.section	.text.default_function_kernel,"ax",@progbits
	.align	128
        .global         default_function_kernel
        .type           default_function_kernel,@function
        .size           default_function_kernel,(.L_x_1 - default_function_kernel)
        .other          default_function_kernel,@"STO_CUDA_ENTRY STV_DEFAULT"
default_function_kernel:
.text.default_function_kernel:
[----:B------:R-:W-:Y:S01]  /*0000*/  LDC R1, c[0x0][0x37c] ;  /* 0x0000df00ff017b82 */ /* 0x000fe20000000800 */
[----:B------:R-:W0:Y:S07]  /*0010*/  S2R R7, SR_TID.X ;  /* 0x0000000000077919 */ /* 0x000e2e0000002100 */
[----:B------:R-:W1:Y:S02]  /*0020*/  S2UR UR5, SR_CTAID.X ;  /* 0x00000000000579c3 */ /* 0x000e640000002500 */
[----:B-1----:R-:W-:Y:S01]  /*0030*/  USHF.L.U32 UR4, UR5, 0x1, URZ ;  /* 0x0000000105047899 */ /* 0x002fe200080006ff */
[----:B0-----:R-:W-:-:S05]  /*0040*/  SHF.R.U32.HI R0, RZ, 0x4, R7 ;  /* 0x00000004ff007819 */ /* 0x001fca0000011607 */
[----:B------:R-:W-:-:S04]  /*0050*/  LOP3.LUT R0, R0, UR4, RZ, 0xfc, !PT ;  /* 0x0000000400007c12 */ /* 0x000fc8000f8efcff */
[----:B------:R-:W-:-:S13]  /*0060*/  ISETP.GT.U32.AND P0, PT, R0, 0x64e, PT ;  /* 0x0000064e0000780c */ /* 0x000fda0003f04070 */
[----:B------:R-:W-:Y:S05]  /*0070*/  @P0 EXIT ;  /* 0x000000000000094d */ /* 0x000fea0003800000 */
[----:B------:R-:W0:Y:S01]  /*0080*/  LDC.64 R2, c[0x0][0x388] ;  /* 0x0000e200ff027b82 */ /* 0x000e220000000a00 */
[----:B------:R-:W1:Y:S01]  /*0090*/  LDCU.64 UR6, c[0x0][0x358] ;  /* 0x00006b00ff0677ac */ /* 0x000e620008000a00 */
[----:B------:R-:W-:-:S06]  /*00a0*/  USHF.L.U32 UR4, UR5, 0x5, URZ ;  /* 0x0000000505047899 */ /* 0x000fcc00080006ff */
[----:B------:R-:W2:Y:S01]  /*00b0*/  LDC.64 R4, c[0x0][0x380] ;  /* 0x0000e000ff047b82 */ /* 0x000ea20000000a00 */
[----:B------:R-:W-:-:S05]  /*00c0*/  LOP3.LUT R7, R7, UR4, RZ, 0xfc, !PT ;  /* 0x0000000407077c12 */ /* 0x000fca000f8efcff */
[----:B0-----:R-:W-:-:S05]  /*00d0*/  IMAD.WIDE.U32 R2, R7, 0x4, R2 ;  /* 0x0000000407027825 */ /* 0x001fca00078e0002 */
[----:B-1----:R-:W3:Y:S01]  /*00e0*/  LDG.E.CONSTANT R0, desc[UR6][R2.64] ;  /* 0x0000000602007981 */ /* 0x002ee2000c1e9900 */
[----:B--2---:R-:W-:Y:S01]  /*00f0*/  IMAD.WIDE.U32 R4, R7, 0x4, R4 ;  /* 0x0000000407047825 */ /* 0x004fe200078e0004 */
[----:B---3--:R-:W-:-:S13]  /*0100*/  FSETP.GEU.AND P0, PT, |R0|, 1.175494350822287508e-38, PT ;  /* 0x008000000000780b */ /* 0x008fda0003f0e200 */
[----:B------:R-:W-:-:S04]  /*0110*/  @!P0 FMUL R0, R0, 16777216 ;  /* 0x4b80000000008820 */ /* 0x000fc80000400000 */
[----:B------:R-:W0:Y:S02]  /*0120*/  MUFU.LG2 R6, R0 ;  /* 0x0000000000067308 */ /* 0x000e240000000c00 */
[----:B0-----:R-:W-:-:S04]  /*0130*/  @!P0 FADD R6, R6, -24 ;  /* 0xc1c0000006068421 */ /* 0x001fc80000000000 */
[----:B------:R-:W-:-:S05]  /*0140*/  FMUL R7, R6, 0.69314718246459960938 ;  /* 0x3f31721806077820 */ /* 0x000fca0000400000 */
[----:B------:R-:W-:Y:S01]  /*0150*/  STG.E desc[UR6][R4.64], R7 ;  /* 0x0000000704007986 */ /* 0x000fe2000c101906 */
[----:B------:R-:W-:Y:S05]  /*0160*/  EXIT ;  /* 0x000000000000794d */ /* 0x000fea0003800000 */
.L_x_0:
[----:B------:R-:W-:-:S00]  /*0170*/  BRA `(.L_x_0) ;  /* 0xfffffffc00fc7947 */ /* 0x000fc0000383ffff */
[----:B------:R-:W-:-:S00]  /*0180*/  NOP ;  /* 0x0000000000007918 */ /* 0x000fc00000000000 */
[----:B------:R-:W-:-:S00]  /*0190*/  NOP ;  /* 0x0000000000007918 */ /* 0x000fc00000000000 */
[----:B------:R-:W-:-:S00]  /*01a0*/  NOP ;  /* 0x0000000000007918 */ /* 0x000fc00000000000 */
[----:B------:R-:W-:-:S00]  /*01b0*/  NOP ;  /* 0x0000000000007918 */ /* 0x000fc00000000000 */
[----:B------:R-:W-:-:S00]  /*01c0*/  NOP ;  /* 0x0000000000007918 */ /* 0x000fc00000000000 */
[----:B------:R-:W-:-:S00]  /*01d0*/  NOP ;  /* 0x0000000000007918 */ /* 0x000fc00000000000 */
[----:B------:R-:W-:-:S00]  /*01e0*/  NOP ;  /* 0x0000000000007918 */ /* 0x000fc00000000000 */
[----:B------:R-:W-:-:S00]  /*01f0*/  NOP ;  /* 0x0000000000007918 */ /* 0x000fc00000000000 */
.L_x_1:


//--------------------- .nv.shared.reserved.0     --------------------------
	.section	.nv.shared.reserved.0,"aw",@nobits
	.weak		__nv_reservedSMEM_offset_0_alias
	.size		__nv_reservedSMEM_offset_0_alias, 0, 64
	.other		__nv_reservedSMEM_offset_0_alias,@"STO_CUDA_RESERVED_SHARED STV_DEFAULT"
__nv_reservedSMEM_offset_0_alias:
	.zero		0
	.zero		64


//--------------------- .nv.constant0.default_function_kernel --------------------------
	.section	.nv.constant0.default_function_kernel,"a",@progbits
	.sectionflags	@""
	.align	4
.nv.constant0.default_function_kernel:
	.zero		912


//--------------------- SYMBOLS --------------------------

	.type		.nv.reservedSmem.offset0,@object
	.size		.nv.reservedSmem.offset0,0x4
